	.headerflags	@"EF_CUDA_TEXMODE_UNIFIED EF_CUDA_64BIT_ADDRESS EF_CUDA_ACCELERATORS EF_CUDA_SM90 EF_CUDA_VIRTUAL_SM(EF_CUDA_SM90)"
	.elftype	@"ET_EXEC"


//--------------------- .nv.info                  --------------------------
	.section	.nv.info,"",@"SHT_CUDA_INFO"
	.align	4


	//----- nvinfo : EIATTR_REGCOUNT
	.align		4
        /*0000*/ 	.byte	0x04, 0x2f
        /*0002*/ 	.short	(.L_1 - .L_0)
	.align		4
.L_0:
        /*0004*/ 	.word	index@(triton_poi_fused_convolution_relu_threshold_backward_43)
        /*0008*/ 	.word	0x0000000c


	//----- nvinfo : EIATTR_MIN_STACK_SIZE
	.align		4
.L_1:
        /*000c*/ 	.byte	0x04, 0x12
        /*000e*/ 	.short	(.L_3 - .L_2)
	.align		4
.L_2:
        /*0010*/ 	.word	index@(triton_poi_fused_convolution_relu_threshold_backward_43)
        /*0014*/ 	.word	0x00000000


	//----- nvinfo : EIATTR_FRAME_SIZE
	.align		4
.L_3:
        /*0018*/ 	.byte	0x04, 0x11
        /*001a*/ 	.short	(.L_5 - .L_4)
	.align		4
.L_4:
        /*001c*/ 	.word	index@(triton_poi_fused_convolution_relu_threshold_backward_43)
        /*0020*/ 	.word	0x00000000


	//----- nvinfo : EIATTR_MIN_STACK_SIZE
	.align		4
.L_5:
        /*0024*/ 	.byte	0x04, 0x12
        /*0026*/ 	.short	(.L_7 - .L_6)
	.align		4
.L_6:
        /*0028*/ 	.word	index@(triton_poi_fused_convolution_relu_threshold_backward_43)
        /*002c*/ 	.word	0x00000000
.L_7:


//--------------------- .nv.info.triton_poi_fused_convolution_relu_threshold_backward_43 --------------------------
	.section	.nv.info.triton_poi_fused_convolution_relu_threshold_backward_43,"",@"SHT_CUDA_INFO"
	.sectionflags	@""
	.align	4


	//----- nvinfo : EIATTR_CUDA_API_VERSION
	.align		4
        /*0000*/ 	.byte	0x04, 0x37
        /*0002*/ 	.short	(.L_9 - .L_8)
.L_8:
        /*0004*/ 	.word	0x0000007c


	//----- nvinfo : EIATTR_KPARAM_INFO
	.align		4
.L_9:
        /*0008*/ 	.byte	0x04, 0x17
        /*000a*/ 	.short	(.L_11 - .L_10)
.L_10:
        /*000c*/ 	.word	0x00000000
        /*0010*/ 	.short	0x0003
        /*0012*/ 	.short	0x0018
        /*0014*/ 	.byte	0x00, 0xf0, 0x11, 0x00


	//----- nvinfo : EIATTR_KPARAM_INFO
	.align		4
.L_11:
        /*0018*/ 	.byte	0x04, 0x17
        /*001a*/ 	.short	(.L_13 - .L_12)
.L_12:
        /*001c*/ 	.word	0x00000000
        /*0020*/ 	.short	0x0002
        /*0022*/ 	.short	0x0010
        /*0024*/ 	.byte	0x00, 0xf4, 0x21, 0x00


	//----- nvinfo : EIATTR_KPARAM_INFO
	.align		4
.L_13:
        /*0028*/ 	.byte	0x04, 0x17
        /*002a*/ 	.short	(.L_15 - .L_14)
.L_14:
        /*002c*/ 	.word	0x00000000
        /*0030*/ 	.short	0x0001
        /*0032*/ 	.short	0x0008
        /*0034*/ 	.byte	0x00, 0xf4, 0x21, 0x00


	//----- nvinfo : EIATTR_KPARAM_INFO
	.align		4
.L_15:
        /*0038*/ 	.byte	0x04, 0x17
        /*003a*/ 	.short	(.L_17 - .L_16)
.L_16:
        /*003c*/ 	.word	0x00000000
        /*0040*/ 	.short	0x0000
        /*0042*/ 	.short	0x0000
        /*0044*/ 	.byte	0x00, 0xf4, 0x21, 0x00


	//----- nvinfo : EIATTR_SPARSE_MMA_MASK
	.align		4
.L_17:
        /*0048*/ 	.byte	0x03, 0x50
        /*004a*/ 	.short	0x0000


	//----- nvinfo : EIATTR_MAXREG_COUNT
	.align		4
        /*004c*/ 	.byte	0x03, 0x1b
        /*004e*/ 	.short	0x00ff


	//----- nvinfo : EIATTR_EXIT_INSTR_OFFSETS
	.align		4
        /*0050*/ 	.byte	0x04, 0x1c
        /*0052*/ 	.short	(.L_19 - .L_18)


	//   ....[0]....
.L_18:
        /*0054*/ 	.word	0x000001b0


	//   ....[1]....
        /*0058*/ 	.word	0x000001d0


	//----- nvinfo : EIATTR_REQNTID
	.align		4
.L_19:
        /*005c*/ 	.byte	0x04, 0x10
        /*005e*/ 	.short	(.L_21 - .L_20)
.L_20:
        /*0060*/ 	.word	0x00000080
        /*0064*/ 	.word	0x00000001
        /*0068*/ 	.word	0x00000001


	//----- nvinfo : EIATTR_CBANK_PARAM_SIZE
	.align		4
.L_21:
        /*006c*/ 	.byte	0x03, 0x19
        /*006e*/ 	.short	0x001c


	//----- nvinfo : EIATTR_PARAM_CBANK
	.align		4
        /*0070*/ 	.byte	0x04, 0x0a
        /*0072*/ 	.short	(.L_23 - .L_22)
	.align		4
.L_22:
        /*0074*/ 	.word	index@(.nv.constant0.triton_poi_fused_convolution_relu_threshold_backward_43)
        /*0078*/ 	.short	0x0210
        /*007a*/ 	.short	0x001c


	//----- nvinfo : EIATTR_SW_WAR
	.align		4
.L_23:
        /*007c*/ 	.byte	0x04, 0x36
        /*007e*/ 	.short	(.L_25 - .L_24)
.L_24:
        /*0080*/ 	.word	0x00000008
.L_25:


//--------------------- .nv.callgraph             --------------------------
	.section	.nv.callgraph,"",@"SHT_CUDA_CALLGRAPH"
	.align	4
	.sectionentsize	8
	.align		4
        /*0000*/ 	.word	0x00000000
	.align		4
        /*0004*/ 	.word	0xffffffff
	.align		4
        /*0008*/ 	.word	0x00000000
	.align		4
        /*000c*/ 	.word	0xfffffffe
	.align		4
        /*0010*/ 	.word	0x00000000
	.align		4
        /*0014*/ 	.word	0xfffffffd
	.align		4
        /*0018*/ 	.word	0x00000000
	.align		4
        /*001c*/ 	.word	0xfffffffc


//--------------------- .text.triton_poi_fused_convolution_relu_threshold_backward_43 --------------------------
	.section	.text.triton_poi_fused_convolution_relu_threshold_backward_43,"ax",@progbits
	.align	128
        .global         triton_poi_fused_convolution_relu_threshold_backward_43
        .type           triton_poi_fused_convolution_relu_threshold_backward_43,@function
        .size           triton_poi_fused_convolution_relu_threshold_backward_43,(.L_x_1 - triton_poi_fused_convolution_relu_threshold_backward_43)
        .other          triton_poi_fused_convolution_relu_threshold_backward_43,@"STO_CUDA_ENTRY STV_DEFAULT"
triton_poi_fused_convolution_relu_threshold_backward_43:
.text.triton_poi_fused_convolution_relu_threshold_backward_43:
[----:B------:R-:W0:Y:S02]  /*0000*/  LDC R1, c[0x0][0x28] ;  /* 0x00000a00ff017b82 */ /* 0x000e240000000800 */
[----:B------:R-:W1:Y:S01]  /*0010*/  S2R R0, SR_TID.X ;  /* 0x0000000000007919 */ /* 0x000e620000002100 */
[----:B------:R-:W2:Y:S01]  /*0020*/  LDC.64 R4, c[0x0][0x218] ;  /* 0x00008600ff047b82 */ /* 0x000ea20000000a00 */
[----:B------:R-:W-:Y:S01]  /*0030*/  ULDC.64 UR4, c[0x0][0x208] ;  /* 0x0000820000047ab9 */ /* 0x000fe20000000a00 */
[----:B------:R-:W-:Y:S01]  /*0040*/  ULDC.64 UR6, c[0x0][0x220] ;  /* 0x0000880000067ab9 */ /* 0x000fe20000000a00 */
[----:B------:R-:W3:Y:S05]  /*0050*/  S2R R7, SR_CTAID.X ;  /* 0x0000000000077919 */ /* 0x000eea0000002500 */
[----:B------:R-:W4:Y:S01]  /*0060*/  LDC.64 R2, c[0x0][0x210] ;  /* 0x00008400ff027b82 */ /* 0x000f220000000a00 */
[----:B-1----:R-:W-:-:S05]  /*0070*/  LOP3.LUT R0, R0, 0x7f, RZ, 0xc0, !PT ;  /* 0x0000007f00007812 */ /* 0x002fca00078ec0ff */
[----:B---3--:R-:W-:-:S04]  /*0080*/  IMAD R7, R7, 0x80, R0 ;  /* 0x0000008007077824 */ /* 0x008fc800078e0200 */
[C---:B------:R-:W-:Y:S01]  /*0090*/  IMAD.HI R0, R7.reuse, 0x2aaaaaab, RZ ;  /* 0x2aaaaaab07007827 */ /* 0x040fe200078e02ff */
[----:B------:R-:W-:-:S03]  /*00a0*/  ISETP.GE.AND P0, PT, R7, 0xc00, PT ;  /* 0x00000c000700780c */ /* 0x000fc60003f06270 */
[----:B----4-:R-:W-:Y:S01]  /*00b0*/  IMAD.WIDE R2, R7, 0x4, R2 ;  /* 0x0000000407027825 */ /* 0x010fe200078e0202 */
[----:B------:R-:W-:-:S04]  /*00c0*/  SHF.R.U32.HI R9, RZ, 0x1f, R0 ;  /* 0x0000001fff097819 */ /* 0x000fc80000011600 */
[----:B------:R-:W-:-:S05]  /*00d0*/  LEA.HI R0, R0, R9, RZ, 0x1d ;  /* 0x0000000900007211 */ /* 0x000fca00078fe8ff */
[----:B------:R-:W-:Y:S02]  /*00e0*/  IMAD R9, R0, -0x30, R7 ;  /* 0xffffffd000097824 */ /* 0x000fe400078e0207 */
[----:B------:R-:W-:Y:S02]  /*00f0*/  IMAD.MOV.U32 R0, RZ, RZ, RZ ;  /* 0x000000ffff007224 */ /* 0x000fe400078e00ff */
[----:B--2---:R-:W-:-:S04]  /*0100*/  IMAD.WIDE R4, R9, 0x4, R4 ;  /* 0x0000000409047825 */ /* 0x004fc800078e0204 */
[----:B------:R-:W-:Y:S01]  /*0110*/  IMAD.MOV.U32 R9, RZ, RZ, RZ ;  /* 0x000000ffff097224 */ /* 0x000fe200078e00ff */
[----:B------:R-:W2:Y:S05]  /*0120*/  @!P0 LDG.E R0, desc[UR4][R2.64] ;  /* 0x0000000402008981 */ /* 0x000eaa000c1e1900 */
[----:B------:R-:W2:Y:S02]  /*0130*/  @!P0 LDG.E.EL R9, desc[UR4][R4.64] ;  /* 0x0000000404098981 */ /* 0x000ea4000c2e1900 */
[----:B--2---:R-:W-:Y:S01]  /*0140*/  FADD R6, R9, R0 ;  /* 0x0000000009067221 */ /* 0x004fe20000000000 */
[----:B------:R-:W-:-:S04]  /*0150*/  FSETP.GEU.AND P1, PT, R0, -R9, PT ;  /* 0x800000090000720b */ /* 0x000fc80003f2e000 */
[----:B------:R-:W-:Y:S02]  /*0160*/  FSEL R0, R6, RZ, P1 ;  /* 0x000000ff06007208 */ /* 0x000fe40000800000 */
[----:B------:R-:W-:Y:S02]  /*0170*/  IADD3 R6, P2, R7, UR6, RZ ;  /* 0x0000000607067c10 */ /* 0x000fe4000ff5e0ff */
[----:B------:R-:W-:Y:S02]  /*0180*/  FSETP.GTU.AND P1, PT, R0, RZ, PT ;  /* 0x000000ff0000720b */ /* 0x000fe40003f2c000 */
[----:B------:R-:W-:Y:S02]  /*0190*/  LEA.HI.X.SX32 R7, R7, UR7, 0x1, P2 ;  /* 0x0000000707077c11 */ /* 0x000fe400090f0eff */
[----:B------:R-:W-:Y:S01]  /*01a0*/  SEL R9, RZ, 0x1, P1 ;  /* 0x00000001ff097807 */ /* 0x000fe20000800000 */
[----:B------:R-:W-:Y:S08]  /*01b0*/  @P0 EXIT ;  /* 0x000000000000094d */ /* 0x000ff00003800000 */
[----:B------:R-:W-:Y:S01]  /*01c0*/  STG.E.U8 desc[UR4][R6.64], R9 ;  /* 0x0000000906007986 */ /* 0x000fe2000c101104 */
[----:B------:R-:W-:Y:S05]  /*01d0*/  EXIT ;  /* 0x000000000000794d */ /* 0x000fea0003800000 */
.L_x_0:
[----:B------:R-:W-:-:S00]  /*01e0*/  BRA `(.L_x_0) ;  /* 0xfffffffc00fc7947 */ /* 0x000fc0000383ffff */
[----:B------:R-:W-:-:S00]  /*01f0*/  NOP ;  /* 0x0000000000007918 */ /* 0x000fc00000000000 */
        /* <DEDUP_REMOVED lines=8> */
.L_x_1:


//--------------------- .nv.constant0.triton_poi_fused_convolution_relu_threshold_backward_43 --------------------------
	.section	.nv.constant0.triton_poi_fused_convolution_relu_threshold_backward_43,"a",@progbits
	.sectionflags	@""
	.align	4
.nv.constant0.triton_poi_fused_convolution_relu_threshold_backward_43:
	.zero		556
